//
// Generated by NVIDIA NVVM Compiler
//
// Compiler Build ID: CL-36424714
// Cuda compilation tools, release 13.0, V13.0.88
// Based on NVVM 20.0.0
//

.version 9.0
.target sm_100
.address_size 64

	// .globl	_Z12tiled_blocksiiifPKfS0_fPf
// _ZZ12tiled_blocksiiifPKfS0_fPfE5tileA has been demoted
// _ZZ12tiled_blocksiiifPKfS0_fPfE5tileB has been demoted

.visible .entry _Z12tiled_blocksiiifPKfS0_fPf(
	.param .u32 _Z12tiled_blocksiiifPKfS0_fPf_param_0,
	.param .u32 _Z12tiled_blocksiiifPKfS0_fPf_param_1,
	.param .u32 _Z12tiled_blocksiiifPKfS0_fPf_param_2,
	.param .f32 _Z12tiled_blocksiiifPKfS0_fPf_param_3,
	.param .u64 .ptr .align 1 _Z12tiled_blocksiiifPKfS0_fPf_param_4,
	.param .u64 .ptr .align 1 _Z12tiled_blocksiiifPKfS0_fPf_param_5,
	.param .f32 _Z12tiled_blocksiiifPKfS0_fPf_param_6,
	.param .u64 .ptr .align 1 _Z12tiled_blocksiiifPKfS0_fPf_param_7
)
{
	.reg .pred 	%p<12>;
	.reg .b32 	%r<42>;
	.reg .b32 	%f<116>;
	.reg .b64 	%rd<13>;
	// demoted variable
	.shared .align 4 .b8 _ZZ12tiled_blocksiiifPKfS0_fPfE5tileA[4224];
	// demoted variable
	.shared .align 4 .b8 _ZZ12tiled_blocksiiifPKfS0_fPfE5tileB[4224];
	ld.param.u32 	%r23, [_Z12tiled_blocksiiifPKfS0_fPf_param_0];
	ld.param.u32 	%r24, [_Z12tiled_blocksiiifPKfS0_fPf_param_1];
	ld.param.u32 	%r25, [_Z12tiled_blocksiiifPKfS0_fPf_param_2];
	ld.param.f32 	%f8, [_Z12tiled_blocksiiifPKfS0_fPf_param_3];
	ld.param.u64 	%rd3, [_Z12tiled_blocksiiifPKfS0_fPf_param_4];
	ld.param.u64 	%rd4, [_Z12tiled_blocksiiifPKfS0_fPf_param_5];
	ld.param.f32 	%f9, [_Z12tiled_blocksiiifPKfS0_fPf_param_6];
	ld.param.u64 	%rd5, [_Z12tiled_blocksiiifPKfS0_fPf_param_7];
	mov.u32 	%r26, %ctaid.y;
	mov.u32 	%r27, %ntid.y;
	mov.u32 	%r39, %tid.y;
	mad.lo.s32 	%r2, %r26, %r27, %r39;
	mov.u32 	%r28, %ctaid.x;
	mov.u32 	%r29, %ntid.x;
	mov.u32 	%r37, %tid.x;
	mad.lo.s32 	%r4, %r28, %r29, %r37;
	setp.lt.s32 	%p1, %r25, 1;
	mov.f32 	%f115, 0f00000000;
	@%p1 bra 	$L__BB0_7;
	add.s32 	%r30, %r25, 31;
	shr.u32 	%r31, %r30, 5;
	mul.lo.s32 	%r32, %r39, 132;
	mov.u32 	%r33, _ZZ12tiled_blocksiiifPKfS0_fPfE5tileA;
	add.s32 	%r5, %r33, %r32;
	shl.b32 	%r34, %r37, 2;
	add.s32 	%r6, %r5, %r34;
	mov.u32 	%r35, _ZZ12tiled_blocksiiifPKfS0_fPfE5tileB;
	add.s32 	%r8, %r35, %r34;
	add.s32 	%r7, %r8, %r32;
	neg.s32 	%r41, %r31;
	mad.lo.s32 	%r40, %r39, %r24, %r4;
	shl.b32 	%r11, %r24, 5;
	mad.lo.s32 	%r38, %r25, %r2, %r37;
	cvta.to.global.u64 	%rd1, %rd3;
	cvta.to.global.u64 	%rd2, %rd4;
	mov.f32 	%f115, 0f00000000;
$L__BB0_2:
	setp.ge.u32 	%p2, %r2, %r23;
	setp.ge.s32 	%p3, %r37, %r25;
	mov.f32 	%f113, 0f00000000;
	or.pred  	%p4, %p2, %p3;
	@%p4 bra 	$L__BB0_4;
	mul.wide.u32 	%rd6, %r38, 4;
	add.s64 	%rd7, %rd1, %rd6;
	ld.global.f32 	%f113, [%rd7];
$L__BB0_4:
	setp.ge.u32 	%p5, %r4, %r24;
	st.shared.f32 	[%r6], %f113;
	setp.ge.s32 	%p6, %r39, %r25;
	mov.f32 	%f114, 0f00000000;
	or.pred  	%p7, %p5, %p6;
	@%p7 bra 	$L__BB0_6;
	mul.wide.u32 	%rd8, %r40, 4;
	add.s64 	%rd9, %rd2, %rd8;
	ld.global.f32 	%f114, [%rd9];
$L__BB0_6:
	st.shared.f32 	[%r7], %f114;
	bar.sync 	0;
	ld.shared.f32 	%f14, [%r5];
	ld.shared.f32 	%f15, [%r8];
	fma.rn.f32 	%f16, %f14, %f15, %f115;
	ld.shared.f32 	%f17, [%r5+4];
	ld.shared.f32 	%f18, [%r8+132];
	fma.rn.f32 	%f19, %f17, %f18, %f16;
	ld.shared.f32 	%f20, [%r5+8];
	ld.shared.f32 	%f21, [%r8+264];
	fma.rn.f32 	%f22, %f20, %f21, %f19;
	ld.shared.f32 	%f23, [%r5+12];
	ld.shared.f32 	%f24, [%r8+396];
	fma.rn.f32 	%f25, %f23, %f24, %f22;
	ld.shared.f32 	%f26, [%r5+16];
	ld.shared.f32 	%f27, [%r8+528];
	fma.rn.f32 	%f28, %f26, %f27, %f25;
	ld.shared.f32 	%f29, [%r5+20];
	ld.shared.f32 	%f30, [%r8+660];
	fma.rn.f32 	%f31, %f29, %f30, %f28;
	ld.shared.f32 	%f32, [%r5+24];
	ld.shared.f32 	%f33, [%r8+792];
	fma.rn.f32 	%f34, %f32, %f33, %f31;
	ld.shared.f32 	%f35, [%r5+28];
	ld.shared.f32 	%f36, [%r8+924];
	fma.rn.f32 	%f37, %f35, %f36, %f34;
	ld.shared.f32 	%f38, [%r5+32];
	ld.shared.f32 	%f39, [%r8+1056];
	fma.rn.f32 	%f40, %f38, %f39, %f37;
	ld.shared.f32 	%f41, [%r5+36];
	ld.shared.f32 	%f42, [%r8+1188];
	fma.rn.f32 	%f43, %f41, %f42, %f40;
	ld.shared.f32 	%f44, [%r5+40];
	ld.shared.f32 	%f45, [%r8+1320];
	fma.rn.f32 	%f46, %f44, %f45, %f43;
	ld.shared.f32 	%f47, [%r5+44];
	ld.shared.f32 	%f48, [%r8+1452];
	fma.rn.f32 	%f49, %f47, %f48, %f46;
	ld.shared.f32 	%f50, [%r5+48];
	ld.shared.f32 	%f51, [%r8+1584];
	fma.rn.f32 	%f52, %f50, %f51, %f49;
	ld.shared.f32 	%f53, [%r5+52];
	ld.shared.f32 	%f54, [%r8+1716];
	fma.rn.f32 	%f55, %f53, %f54, %f52;
	ld.shared.f32 	%f56, [%r5+56];
	ld.shared.f32 	%f57, [%r8+1848];
	fma.rn.f32 	%f58, %f56, %f57, %f55;
	ld.shared.f32 	%f59, [%r5+60];
	ld.shared.f32 	%f60, [%r8+1980];
	fma.rn.f32 	%f61, %f59, %f60, %f58;
	ld.shared.f32 	%f62, [%r5+64];
	ld.shared.f32 	%f63, [%r8+2112];
	fma.rn.f32 	%f64, %f62, %f63, %f61;
	ld.shared.f32 	%f65, [%r5+68];
	ld.shared.f32 	%f66, [%r8+2244];
	fma.rn.f32 	%f67, %f65, %f66, %f64;
	ld.shared.f32 	%f68, [%r5+72];
	ld.shared.f32 	%f69, [%r8+2376];
	fma.rn.f32 	%f70, %f68, %f69, %f67;
	ld.shared.f32 	%f71, [%r5+76];
	ld.shared.f32 	%f72, [%r8+2508];
	fma.rn.f32 	%f73, %f71, %f72, %f70;
	ld.shared.f32 	%f74, [%r5+80];
	ld.shared.f32 	%f75, [%r8+2640];
	fma.rn.f32 	%f76, %f74, %f75, %f73;
	ld.shared.f32 	%f77, [%r5+84];
	ld.shared.f32 	%f78, [%r8+2772];
	fma.rn.f32 	%f79, %f77, %f78, %f76;
	ld.shared.f32 	%f80, [%r5+88];
	ld.shared.f32 	%f81, [%r8+2904];
	fma.rn.f32 	%f82, %f80, %f81, %f79;
	ld.shared.f32 	%f83, [%r5+92];
	ld.shared.f32 	%f84, [%r8+3036];
	fma.rn.f32 	%f85, %f83, %f84, %f82;
	ld.shared.f32 	%f86, [%r5+96];
	ld.shared.f32 	%f87, [%r8+3168];
	fma.rn.f32 	%f88, %f86, %f87, %f85;
	ld.shared.f32 	%f89, [%r5+100];
	ld.shared.f32 	%f90, [%r8+3300];
	fma.rn.f32 	%f91, %f89, %f90, %f88;
	ld.shared.f32 	%f92, [%r5+104];
	ld.shared.f32 	%f93, [%r8+3432];
	fma.rn.f32 	%f94, %f92, %f93, %f91;
	ld.shared.f32 	%f95, [%r5+108];
	ld.shared.f32 	%f96, [%r8+3564];
	fma.rn.f32 	%f97, %f95, %f96, %f94;
	ld.shared.f32 	%f98, [%r5+112];
	ld.shared.f32 	%f99, [%r8+3696];
	fma.rn.f32 	%f100, %f98, %f99, %f97;
	ld.shared.f32 	%f101, [%r5+116];
	ld.shared.f32 	%f102, [%r8+3828];
	fma.rn.f32 	%f103, %f101, %f102, %f100;
	ld.shared.f32 	%f104, [%r5+120];
	ld.shared.f32 	%f105, [%r8+3960];
	fma.rn.f32 	%f106, %f104, %f105, %f103;
	ld.shared.f32 	%f107, [%r5+124];
	ld.shared.f32 	%f108, [%r8+4092];
	fma.rn.f32 	%f115, %f107, %f108, %f106;
	bar.sync 	0;
	add.s32 	%r41, %r41, 1;
	setp.ne.s32 	%p8, %r41, 0;
	add.s32 	%r40, %r40, %r11;
	add.s32 	%r39, %r39, 32;
	add.s32 	%r38, %r38, 32;
	add.s32 	%r37, %r37, 32;
	@%p8 bra 	$L__BB0_2;
$L__BB0_7:
	setp.ge.u32 	%p9, %r2, %r23;
	setp.ge.u32 	%p10, %r4, %r24;
	or.pred  	%p11, %p9, %p10;
	@%p11 bra 	$L__BB0_9;
	mad.lo.s32 	%r36, %r24, %r2, %r4;
	cvta.to.global.u64 	%rd10, %rd5;
	mul.wide.u32 	%rd11, %r36, 4;
	add.s64 	%rd12, %rd10, %rd11;
	ld.global.f32 	%f109, [%rd12];
	mul.f32 	%f110, %f9, %f109;
	fma.rn.f32 	%f111, %f8, %f115, %f110;
	st.global.f32 	[%rd12], %f111;
$L__BB0_9:
	ret;

}


// ===== COMPILED SASS (sm_100) =====

	.target	sm_100

	.elftype	@"ET_EXEC"


//--------------------- .note.nv.tkinfo           --------------------------
	.section	.note.nv.tkinfo,"",@"SHT_NOTE"
	.sectionflags	@"SHF_NOTE_NV_TKINFO"
	.tkinfo
        /*0018*/ 	.word	0x00000002
        /*0030*/ 	.string	""
        /*0030*/ 	.string	"ptxas"
        /*0030*/ 	.string	"Cuda compilation tools, release 13.0, V13.0.88"
        /*0030*/ 	.string	"Build cuda_13.0.r13.0/compiler.36424714_0"
        /*0030*/ 	.string	"-arch sm_100 -m 64 "



//--------------------- .note.nv.cuinfo           --------------------------
	.section	.note.nv.cuinfo,"",@"SHT_NOTE"
	.sectionflags	@"SHF_NOTE_NV_CUINFO"
        /*0018*/ 	.short	0x0002
        /*001a*/ 	.short	0x0064
        /*001c*/ 	.short	0x0082
	.zero		2


//--------------------- .nv.info                  --------------------------
	.section	.nv.info,"",@"SHT_CUDA_INFO"
	.align	4


	//----- nvinfo : EIATTR_REGCOUNT
	.align		4
        /*0000*/ 	.byte	0x04, 0x2f
        /*0002*/ 	.short	(.L_1 - .L_0)
	.align		4
.L_0:
        /*0004*/ 	.word	index@(_Z12tiled_blocksiiifPKfS0_fPf)
        /*0008*/ 	.word	0x0000001f


	//----- nvinfo : EIATTR_FRAME_SIZE
	.align		4
.L_1:
        /*000c*/ 	.byte	0x04, 0x11
        /*000e*/ 	.short	(.L_3 - .L_2)
	.align		4
.L_2:
        /*0010*/ 	.word	index@(_Z12tiled_blocksiiifPKfS0_fPf)
        /*0014*/ 	.word	0x00000000


	//----- nvinfo : EIATTR_MIN_STACK_SIZE
	.align		4
.L_3:
        /*0018*/ 	.byte	0x04, 0x12
        /*001a*/ 	.short	(.L_5 - .L_4)
	.align		4
.L_4:
        /*001c*/ 	.word	index@(_Z12tiled_blocksiiifPKfS0_fPf)
        /*0020*/ 	.word	0x00000000
.L_5:


//--------------------- .nv.compat                --------------------------
	.section	.nv.compat,"",@"SHT_CUDA_COMPAT_INFO"
	.align	4
        /*0000*/ 	.byte	0x02, 0x09, 0x00, 0x00, 0x02, 0x02, 0x01, 0x00, 0x02, 0x05, 0x05, 0x00, 0x03, 0x07, 0x01, 0x01
        /*0010*/ 	.byte	0x02, 0x03, 0x00, 0x00, 0x02, 0x06, 0x01, 0x00, 0x04, 0x0b, 0x08, 0x00, 0x09, 0x00, 0x00, 0x00
        /*0020*/ 	.byte	0x00, 0x00, 0x00, 0x00


//--------------------- .nv.info._Z12tiled_blocksiiifPKfS0_fPf --------------------------
	.section	.nv.info._Z12tiled_blocksiiifPKfS0_fPf,"",@"SHT_CUDA_INFO"
	.sectionflags	@""
	.align	4


	//----- nvinfo : EIATTR_CUDA_API_VERSION
	.align		4
        /*0000*/ 	.byte	0x04, 0x37
        /*0002*/ 	.short	(.L_7 - .L_6)
.L_6:
        /*0004*/ 	.word	0x00000082


	//----- nvinfo : EIATTR_KPARAM_INFO
	.align		4
.L_7:
        /*0008*/ 	.byte	0x04, 0x17
        /*000a*/ 	.short	(.L_9 - .L_8)
.L_8:
        /*000c*/ 	.word	0x00000000
        /*0010*/ 	.short	0x0007
        /*0012*/ 	.short	0x0028
        /*0014*/ 	.byte	0x00, 0xf5, 0x21, 0x00


	//----- nvinfo : EIATTR_KPARAM_INFO
	.align		4
.L_9:
        /*0018*/ 	.byte	0x04, 0x17
        /*001a*/ 	.short	(.L_11 - .L_10)
.L_10:
        /*001c*/ 	.word	0x00000000
        /*0020*/ 	.short	0x0006
        /*0022*/ 	.short	0x0020
        /*0024*/ 	.byte	0x00, 0xf0, 0x11, 0x00


	//----- nvinfo : EIATTR_KPARAM_INFO
	.align		4
.L_11:
        /*0028*/ 	.byte	0x04, 0x17
        /*002a*/ 	.short	(.L_13 - .L_12)
.L_12:
        /*002c*/ 	.word	0x00000000
        /*0030*/ 	.short	0x0005
        /*0032*/ 	.short	0x0018
        /*0034*/ 	.byte	0x00, 0xf5, 0x21, 0x00


	//----- nvinfo : EIATTR_KPARAM_INFO
	.align		4
.L_13:
        /*0038*/ 	.byte	0x04, 0x17
        /*003a*/ 	.short	(.L_15 - .L_14)
.L_14:
        /*003c*/ 	.word	0x00000000
        /*0040*/ 	.short	0x0004
        /*0042*/ 	.short	0x0010
        /*0044*/ 	.byte	0x00, 0xf5, 0x21, 0x00


	//----- nvinfo : EIATTR_KPARAM_INFO
	.align		4
.L_15:
        /*0048*/ 	.byte	0x04, 0x17
        /*004a*/ 	.short	(.L_17 - .L_16)
.L_16:
        /*004c*/ 	.word	0x00000000
        /*0050*/ 	.short	0x0003
        /*0052*/ 	.short	0x000c
        /*0054*/ 	.byte	0x00, 0xf0, 0x11, 0x00


	//----- nvinfo : EIATTR_KPARAM_INFO
	.align		4
.L_17:
        /*0058*/ 	.byte	0x04, 0x17
        /*005a*/ 	.short	(.L_19 - .L_18)
.L_18:
        /*005c*/ 	.word	0x00000000
        /*0060*/ 	.short	0x0002
        /*0062*/ 	.short	0x0008
        /*0064*/ 	.byte	0x00, 0xf0, 0x11, 0x00


	//----- nvinfo : EIATTR_KPARAM_INFO
	.align		4
.L_19:
        /*0068*/ 	.byte	0x04, 0x17
        /*006a*/ 	.short	(.L_21 - .L_20)
.L_20:
        /*006c*/ 	.word	0x00000000
        /*0070*/ 	.short	0x0001
        /*0072*/ 	.short	0x0004
        /*0074*/ 	.byte	0x00, 0xf0, 0x11, 0x00


	//----- nvinfo : EIATTR_KPARAM_INFO
	.align		4
.L_21:
        /*0078*/ 	.byte	0x04, 0x17
        /*007a*/ 	.short	(.L_23 - .L_22)
.L_22:
        /*007c*/ 	.word	0x00000000
        /*0080*/ 	.short	0x0000
        /*0082*/ 	.short	0x0000
        /*0084*/ 	.byte	0x00, 0xf0, 0x11, 0x00


	//----- nvinfo : EIATTR_SPARSE_MMA_MASK
	.align		4
.L_23:
        /*0088*/ 	.byte	0x03, 0x50
        /*008a*/ 	.short	0x0000


	//----- nvinfo : EIATTR_MAXREG_COUNT
	.align		4
        /*008c*/ 	.byte	0x03, 0x1b
        /*008e*/ 	.short	0x00ff


	//----- nvinfo : EIATTR_NUM_BARRIERS
	.align		4
        /*0090*/ 	.byte	0x02, 0x4c
        /*0092*/ 	.byte	0x01
	.zero		1


	//----- nvinfo : EIATTR_MERCURY_ISA_VERSION
	.align		4
        /*0094*/ 	.byte	0x03, 0x5f
        /*0096*/ 	.short	0x0101


	//----- nvinfo : EIATTR_VRC_CTA_INIT_COUNT
	.align		4
        /*0098*/ 	.byte	0x02, 0x4a
	.zero		1
	.zero		1


	//----- nvinfo : EIATTR_EXIT_INSTR_OFFSETS
	.align		4
        /*009c*/ 	.byte	0x04, 0x1c
        /*009e*/ 	.short	(.L_25 - .L_24)


	//   ....[0]....
.L_24:
        /*00a0*/ 	.word	0x000009b0


	//   ....[1]....
        /*00a4*/ 	.word	0x00000a50


	//----- nvinfo : EIATTR_CBANK_PARAM_SIZE
	.align		4
.L_25:
        /*00a8*/ 	.byte	0x03, 0x19
        /*00aa*/ 	.short	0x0030


	//----- nvinfo : EIATTR_PARAM_CBANK
	.align		4
        /*00ac*/ 	.byte	0x04, 0x0a
        /*00ae*/ 	.short	(.L_27 - .L_26)
	.align		4
.L_26:
        /*00b0*/ 	.word	index@(.nv.constant0._Z12tiled_blocksiiifPKfS0_fPf)
        /*00b4*/ 	.short	0x0380
        /*00b6*/ 	.short	0x0030


	//----- nvinfo : EIATTR_SW_WAR
	.align		4
.L_27:
        /*00b8*/ 	.byte	0x04, 0x36
        /*00ba*/ 	.short	(.L_29 - .L_28)
.L_28:
        /*00bc*/ 	.word	0x00000008
.L_29:


//--------------------- .nv.callgraph             --------------------------
	.section	.nv.callgraph,"",@"SHT_CUDA_CALLGRAPH"
	.align	4
	.sectionentsize	8
	.align		4
        /*0000*/ 	.word	0x00000000
	.align		4
        /*0004*/ 	.word	0xffffffff
	.align		4
        /*0008*/ 	.word	0x00000000
	.align		4
        /*000c*/ 	.word	0xfffffffe
	.align		4
        /*0010*/ 	.word	0x00000000
	.align		4
        /*0014*/ 	.word	0xfffffffd
	.align		4
        /*0018*/ 	.word	0x00000000
	.align		4
        /*001c*/ 	.word	0xfffffffc


//--------------------- .text._Z12tiled_blocksiiifPKfS0_fPf --------------------------
	.section	.text._Z12tiled_blocksiiifPKfS0_fPf,"ax",@progbits
	.align	128
        .global         _Z12tiled_blocksiiifPKfS0_fPf
        .type           _Z12tiled_blocksiiifPKfS0_fPf,@function
        .size           _Z12tiled_blocksiiifPKfS0_fPf,(.L_x_3 - _Z12tiled_blocksiiifPKfS0_fPf)
        .other          _Z12tiled_blocksiiifPKfS0_fPf,@"STO_CUDA_ENTRY STV_DEFAULT"
_Z12tiled_blocksiiifPKfS0_fPf:
.text._Z12tiled_blocksiiifPKfS0_fPf:
[----:B------:R-:W-:Y:S01]  /*0000*/  LDC R1, c[0x0][0x37c] ;  /* 0x0000df00ff017b82 */ /* 0x000fe20000000800 */
[----:B------:R-:W0:Y:S01]  /*0010*/  S2R R0, SR_TID.Y ;  /* 0x0000000000007919 */ /* 0x000e220000002200 */
[----:B------:R-:W1:Y:S06]  /*0020*/  LDCU UR8, c[0x0][0x388] ;  /* 0x00007100ff0877ac */ /* 0x000e6c0008000800 */
[----:B------:R-:W0:Y:S01]  /*0030*/  LDC R2, c[0x0][0x364] ;  /* 0x0000d900ff027b82 */ /* 0x000e220000000800 */
[----:B------:R-:W-:Y:S01]  /*0040*/  HFMA2 R16, -RZ, RZ, 0, 0 ;  /* 0x00000000ff107431 */ /* 0x000fe200000001ff */
[----:B------:R-:W2:Y:S01]  /*0050*/  S2R R10, SR_TID.X ;  /* 0x00000000000a7919 */ /* 0x000ea20000002100 */
[----:B------:R-:W3:Y:S05]  /*0060*/  LDCU.64 UR6, c[0x0][0x358] ;  /* 0x00006b00ff0677ac */ /* 0x000eea0008000a00 */
[----:B------:R-:W0:Y:S08]  /*0070*/  S2UR UR4, SR_CTAID.Y ;  /* 0x00000000000479c3 */ /* 0x000e300000002600 */
[----:B------:R-:W2:Y:S01]  /*0080*/  S2UR UR5, SR_CTAID.X ;  /* 0x00000000000579c3 */ /* 0x000ea20000002500 */
[----:B-1----:R-:W-:-:S07]  /*0090*/  UISETP.GE.AND UP0, UPT, UR8, 0x1, UPT ;  /* 0x000000010800788c */ /* 0x002fce000bf06270 */
[----:B------:R-:W2:Y:S01]  /*00a0*/  LDC R3, c[0x0][0x360] ;  /* 0x0000d800ff037b82 */ /* 0x000ea20000000800 */
[----:B0-----:R-:W-:Y:S02]  /*00b0*/  IMAD R2, R2, UR4, R0 ;  /* 0x0000000402027c24 */ /* 0x001fe4000f8e0200 */
[----:B--2---:R-:W-:Y:S01]  /*00c0*/  IMAD R3, R3, UR5, R10 ;  /* 0x0000000503037c24 */ /* 0x004fe2000f8e020a */
[----:B---3--:R-:W-:Y:S06]  /*00d0*/  BRA.U !UP0, `(.L_x_0) ;  /* 0x0000000908287547 */ /* 0x008fec000b800000 */
[----:B------:R-:W0:Y:S01]  /*00e0*/  S2R R8, SR_CgaCtaId ;  /* 0x0000000000087919 */ /* 0x000e220000008800 */
[----:B------:R-:W1:Y:S01]  /*00f0*/  LDC R4, c[0x0][0x384] ;  /* 0x0000e100ff047b82 */ /* 0x000e620000000800 */
[----:B------:R-:W2:Y:S01]  /*0100*/  LDCU UR5, c[0x0][0x384] ;  /* 0x00007080ff0577ac */ /* 0x000ea20008000800 */
[----:B------:R-:W-:Y:S02]  /*0110*/  MOV R5, 0x400 ;  /* 0x0000040000057802 */ /* 0x000fe40000000f00 */
[----:B------:R-:W-:Y:S01]  /*0120*/  MOV R16, RZ ;  /* 0x000000ff00107202 */ /* 0x000fe20000000f00 */
[----:B------:R-:W-:Y:S01]  /*0130*/  UIADD3 UR4, UPT, UPT, UR8, 0x1f, URZ ;  /* 0x0000001f08047890 */ /* 0x000fe2000fffe0ff */
[----:B------:R-:W-:Y:S01]  /*0140*/  IADD3 R6, PT, PT, R5, 0x1080, RZ ;  /* 0x0000108005067810 */ /* 0x000fe20007ffe0ff */
[----:B------:R-:W3:Y:S02]  /*0150*/  LDCU UR10, c[0x0][0x388] ;  /* 0x00007100ff0a77ac */ /* 0x000ee40008000800 */
[----:B------:R-:W-:Y:S01]  /*0160*/  USHF.R.U32.HI UR4, URZ, 0x5, UR4 ;  /* 0x00000005ff047899 */ /* 0x000fe20008011604 */
[----:B------:R-:W4:Y:S03]  /*0170*/  LDCU UR9, c[0x0][0x380] ;  /* 0x00007000ff0977ac */ /* 0x000f260008000800 */
[----:B------:R-:W-:Y:S01]  /*0180*/  UIADD3 UR4, UPT, UPT, -UR4, URZ, URZ ;  /* 0x000000ff04047290 */ /* 0x000fe2000fffe1ff */
[----:B--2---:R-:W-:Y:S01]  /*0190*/  IMAD R11, R0, UR5, R3 ;  /* 0x00000005000b7c24 */ /* 0x004fe2000f8e0203 */
[----:B0-----:R-:W-:-:S02]  /*01a0*/  LEA R7, R8, R5, 0x18 ;  /* 0x0000000508077211 */ /* 0x001fc400078ec0ff */
[----:B------:R-:W-:Y:S02]  /*01b0*/  LEA R6, R8, R6, 0x18 ;  /* 0x0000000608067211 */ /* 0x000fe400078ec0ff */
[----:B------:R-:W-:Y:S01]  /*01c0*/  MOV R5, R10 ;  /* 0x0000000a00057202 */ /* 0x000fe20000000f00 */
[----:B------:R-:W-:-:S03]  /*01d0*/  IMAD R8, R0, 0x84, R7 ;  /* 0x0000008400087824 */ /* 0x000fc600078e0207 */
[C---:B------:R-:W-:Y:S01]  /*01e0*/  LEA R7, R5.reuse, R6, 0x2 ;  /* 0x0000000605077211 */ /* 0x040fe200078e10ff */
[----:B------:R-:W-:Y:S01]  /*01f0*/  IMAD R6, R2, UR8, R5 ;  /* 0x0000000802067c24 */ /* 0x000fe2000f8e0205 */
[----:B------:R-:W-:-:S03]  /*0200*/  LEA R10, R5, R8, 0x2 ;  /* 0x00000008050a7211 */ /* 0x000fc600078e10ff */
[----:B---34-:R-:W-:-:S07]  /*0210*/  IMAD R9, R0, 0x84, R7 ;  /* 0x0000008400097824 */ /* 0x018fce00078e0207 */
.L_x_1:
[----:B------:R-:W-:Y:S02]  /*0220*/  ISETP.GE.AND P1, PT, R5, UR10, PT ;  /* 0x0000000a05007c0c */ /* 0x000fe4000bf26270 */
[----:B------:R-:W-:Y:S02]  /*0230*/  CS2R R18, SRZ ;  /* 0x0000000000127805 */ /* 0x000fe4000001ff00 */
[----:B------:R-:W-:Y:S02]  /*0240*/  ISETP.GE.AND P0, PT, R0, UR10, PT ;  /* 0x0000000a00007c0c */ /* 0x000fe4000bf06270 */
[----:B------:R-:W-:Y:S02]  /*0250*/  ISETP.GE.U32.OR P1, PT, R2, UR9, P1 ;  /* 0x0000000902007c0c */ /* 0x000fe40008f26470 */
[----:B-1----:R-:W-:-:S11]  /*0260*/  ISETP.GE.U32.OR P0, PT, R3, R4, P0 ;  /* 0x000000040300720c */ /* 0x002fd60000706470 */
[----:B------:R-:W0:Y:S08]  /*0270*/  @!P1 LDC.64 R14, c[0x0][0x390] ;  /* 0x0000e400ff0e9b82 */ /* 0x000e300000000a00 */
[----:B------:R-:W1:Y:S01]  /*0280*/  @!P0 LDC.64 R12, c[0x0][0x398] ;  /* 0x0000e600ff0c8b82 */ /* 0x000e620000000a00 */
[----:B0-----:R-:W-:-:S05]  /*0290*/  @!P1 IMAD.WIDE.U32 R14, R6, 0x4, R14 ;  /* 0x00000004060e9825 */ /* 0x001fca00078e000e */
[----:B------:R-:W2:Y:S01]  /*02a0*/  @!P1 LDG.E R19, desc[UR6][R14.64] ;  /* 0x000000060e139981 */ /* 0x000ea2000c1e1900 */
[----:B-1----:R-:W-:-:S05]  /*02b0*/  @!P0 IMAD.WIDE.U32 R12, R11, 0x4, R12 ;  /* 0x000000040b0c8825 */ /* 0x002fca00078e000c */
[----:B------:R-:W3:Y:S01]  /*02c0*/  @!P0 LDG.E R18, desc[UR6][R12.64] ;  /* 0x000000060c128981 */ /* 0x000ee2000c1e1900 */
[----:B------:R-:W-:-:S04]  /*02d0*/  UIADD3 UR4, UPT, UPT, UR4, 0x1, URZ ;  /* 0x0000000104047890 */ /* 0x000fc8000fffe0ff */
[----:B------:R-:W-:Y:S01]  /*02e0*/  UISETP.NE.AND UP0, UPT, UR4, URZ, UPT ;  /* 0x000000ff0400728c */ /* 0x000fe2000bf05270 */
[----:B------:R-:W-:Y:S02]  /*02f0*/  IADD3 R0, PT, PT, R0, 0x20, RZ ;  /* 0x0000002000007810 */ /* 0x000fe40007ffe0ff */
[----:B------:R-:W-:Y:S02]  /*0300*/  IADD3 R5, PT, PT, R5, 0x20, RZ ;  /* 0x0000002005057810 */ /* 0x000fe40007ffe0ff */
[----:B------:R-:W-:Y:S02]  /*0310*/  IADD3 R6, PT, PT, R6, 0x20, RZ ;  /* 0x0000002006067810 */ /* 0x000fe40007ffe0ff */
[----:B------:R-:W-:Y:S01]  /*0320*/  LEA R11, R4, R11, 0x5 ;  /* 0x0000000b040b7211 */ /* 0x000fe200078e28ff */
[----:B--2---:R-:W-:Y:S04]  /*0330*/  STS [R10], R19 ;  /* 0x000000130a007388 */ /* 0x004fe80000000800 */
[----:B---3--:R-:W-:Y:S01]  /*0340*/  STS [R9], R18 ;  /* 0x0000001209007388 */ /* 0x008fe20000000800 */
[----:B------:R-:W-:Y:S06]  /*0350*/  BAR.SYNC.DEFER_BLOCKING 0x0 ;  /* 0x0000000000007b1d */ /* 0x000fec0000010000 */
[----:B------:R-:W-:Y:S04]  /*0360*/  LDS R21, [R8] ;  /* 0x0000000008157984 */ /* 0x000fe80000000800 */
[----:B------:R-:W0:Y:S04]  /*0370*/  LDS R20, [R7] ;  /* 0x0000000007147984 */ /* 0x000e280000000800 */
[----:B------:R-:W-:Y:S04]  /*0380*/  LDS R27, [R8+0x4] ;  /* 0x00000400081b7984 */ /* 0x000fe80000000800 */
[----:B------:R-:W1:Y:S04]  /*0390*/  LDS R28, [R7+0x84] ;  /* 0x00008400071c7984 */ /* 0x000e680000000800 */
[----:B------:R-:W-:Y:S04]  /*03a0*/  LDS R26, [R8+0x8] ;  /* 0x00000800081a7984 */ /* 0x000fe80000000800 */
[----:B------:R-:W2:Y:S04]  /*03b0*/  LDS R17, [R7+0x108] ;  /* 0x0001080007117984 */ /* 0x000ea80000000800 */
[----:B------:R-:W-:Y:S04]  /*03c0*/  LDS R14, [R8+0xc] ;  /* 0x00000c00080e7984 */ /* 0x000fe80000000800 */
[----:B------:R-:W3:Y:S04]  /*03d0*/  LDS R13, [R7+0x18c] ;  /* 0x00018c00070d7984 */ /* 0x000ee80000000800 */
[----:B------:R-:W-:Y:S04]  /*03e0*/  LDS R22, [R8+0x10] ;  /* 0x0000100008167984 */ /* 0x000fe80000000800 */
[----:B------:R-:W4:Y:S04]  /*03f0*/  LDS R23, [R7+0x210] ;  /* 0x0002100007177984 */ /* 0x000f280000000800 */
[----:B------:R-:W-:Y:S04]  /*0400*/  LDS R24, [R8+0x14] ;  /* 0x0000140008187984 */ /* 0x000fe80000000800 */
[----:B------:R-:W5:Y:S01]  /*0410*/  LDS R25, [R7+0x294] ;  /* 0x0002940007197984 */ /* 0x000f620000000800 */
[----:B0-----:R-:W-:-:S03]  /*0420*/  FFMA R16, R21, R20, R16 ;  /* 0x0000001415107223 */ /* 0x001fc60000000010 */
[----:B------:R-:W-:Y:S04]  /*0430*/  LDS R20, [R8+0x18] ;  /* 0x0000180008147984 */ /* 0x000fe80000000800 */
[----:B------:R-:W0:Y:S01]  /*0440*/  LDS R21, [R7+0x318] ;  /* 0x0003180007157984 */ /* 0x000e220000000800 */
[----:B-1----:R-:W-:-:S03]  /*0450*/  FFMA R27, R27, R28, R16 ;  /* 0x0000001c1b1b7223 */ /* 0x002fc60000000010 */
[----:B------:R-:W-:Y:S04]  /*0460*/  LDS R18, [R8+0x1c] ;  /* 0x00001c0008127984 */ /* 0x000fe80000000800 */
[----:B------:R-:W1:Y:S01]  /*0470*/  LDS R19, [R7+0x39c] ;  /* 0x00039c0007137984 */ /* 0x000e620000000800 */
[----:B--2---:R-:W-:-:S03]  /*0480*/  FFMA R27, R26, R17, R27 ;  /* 0x000000111a1b7223 */ /* 0x004fc6000000001b */
[----:B------:R-:W-:Y:S04]  /*0490*/  LDS R16, [R8+0x20] ;  /* 0x0000200008107984 */ /* 0x000fe80000000800 */
[----:B------:R-:W2:Y:S01]  /*04a0*/  LDS R17, [R7+0x420] ;  /* 0x0004200007117984 */ /* 0x000ea20000000800 */
[----:B---3--:R-:W-:-:S03]  /*04b0*/  FFMA R27, R14, R13, R27 ;  /* 0x0000000d0e1b7223 */ /* 0x008fc6000000001b */
[----:B------:R-:W-:Y:S04]  /*04c0*/  LDS R14, [R8+0x24] ;  /* 0x00002400080e7984 */ /* 0x000fe80000000800 */
[----:B------:R-:W3:Y:S04]  /*04d0*/  LDS R15, [R7+0x4a4] ;  /* 0x0004a400070f7984 */ /* 0x000ee80000000800 */
[----:B------:R-:W-:Y:S04]  /*04e0*/  LDS R12, [R8+0x28] ;  /* 0x00002800080c7984 */ /* 0x000fe80000000800 */
[----:B------:R-:W3:Y:S01]  /*04f0*/  LDS R13, [R7+0x528] ;  /* 0x00052800070d7984 */ /* 0x000ee20000000800 */
[----:B----4-:R-:W-:-:S03]  /*0500*/  FFMA R23, R22, R23, R27 ;  /* 0x0000001716177223 */ /* 0x010fc6000000001b */
[----:B------:R-:W-:Y:S01]  /*0510*/  LDS R22, [R8+0x2c] ;  /* 0x00002c0008167984 */ /* 0x000fe20000000800 */
[----:B-----5:R-:W-:-:S03]  /*0520*/  FFMA R25, R24, R25, R23 ;  /* 0x0000001918197223 */ /* 0x020fc60000000017 */
[----:B------:R-:W4:Y:S01]  /*0530*/  LDS R23, [R7+0x5ac] ;  /* 0x0005ac0007177984 */ /* 0x000f220000000800 */
        /* <DEDUP_REMOVED lines=11> */
[----:B------:R-:W3:Y:S01]  /*05f0*/  LDS R17, [R7+0x7bc] ;  /* 0x0007bc0007117984 */ /* 0x000ee20000000800 */
[----:B------:R-:W-:-:S03]  /*0600*/  FFMA R27, R12, R13, R15 ;  /* 0x0000000d0c1b7223 */ /* 0x000fc6000000000f */
[----:B------:R-:W-:Y:S04]  /*0610*/  LDS R12, [R8+0x40] ;  /* 0x00004000080c7984 */ /* 0x000fe80000000800 */
[----:B------:R-:W5:Y:S04]  /*0620*/  LDS R13, [R7+0x840] ;  /* 0x00084000070d7984 */ /* 0x000f680000000800 */
[----:B------:R-:W-:Y:S04]  /*0630*/  LDS R14, [R8+0x44] ;  /* 0x00004400080e7984 */ /* 0x000fe80000000800 */
[----:B------:R-:W5:Y:S01]  /*0640*/  LDS R15, [R7+0x8c4] ;  /* 0x0008c400070f7984 */ /* 0x000f620000000800 */
[----:B----4-:R-:W-:-:S03]  /*0650*/  FFMA R23, R22, R23, R27 ;  /* 0x0000001716177223 */ /* 0x010fc6000000001b */
[----:B------:R-:W-:Y:S01]  /*0660*/  LDS R22, [R7+0x948] ;  /* 0x0009480007167984 */ /* 0x000fe20000000800 */
[----:B0-----:R-:W-:-:S03]  /*0670*/  FFMA R25, R24, R25, R23 ;  /* 0x0000001918197223 */ /* 0x001fc60000000017 */
        /* <DEDUP_REMOVED lines=10> */
[----:B-----5:R-:W-:-:S03]  /*0720*/  FFMA R25, R12, R13, R25 ;  /* 0x0000000d0c197223 */ /* 0x020fc60000000019 */
[----:B------:R-:W-:Y:S04]  /*0730*/  LDS R13, [R8+0x58] ;  /* 0x00005800080d7984 */ /* 0x000fe80000000800 */
[----:B------:R-:W4:Y:S01]  /*0740*/  LDS R12, [R7+0xb58] ;  /* 0x000b5800070c7984 */ /* 0x000f220000000800 */
[----:B------:R-:W-:-:S03]  /*0750*/  FFMA R26, R14, R15, R25 ;  /* 0x0000000f0e1a7223 */ /* 0x000fc60000000019 */
[----:B------:R-:W-:Y:S04]  /*0760*/  LDS R25, [R8+0x5c] ;  /* 0x00005c0008197984 */ /* 0x000fe80000000800 */
[----:B------:R-:W5:Y:S04]  /*0770*/  LDS R24, [R7+0xbdc] ;  /* 0x000bdc0007187984 */ /* 0x000f680000000800 */
[----:B------:R-:W-:Y:S04]  /*0780*/  LDS R15, [R8+0x60] ;  /* 0x00006000080f7984 */ /* 0x000fe80000000800 */
[----:B------:R-:W5:Y:S01]  /*0790*/  LDS R14, [R7+0xc60] ;  /* 0x000c6000070e7984 */ /* 0x000f620000000800 */
[----:B0-----:R-:W-:-:S04]  /*07a0*/  FFMA R23, R23, R22, R26 ;  /* 0x0000001617177223 */ /* 0x001fc8000000001a */
[----:B-1----:R-:W-:Y:S02]  /*07b0*/  FFMA R23, R20, R21, R23 ;  /* 0x0000001514177223 */ /* 0x002fe40000000017 */
[----:B------:R-:W-:Y:S02]  /*07c0*/  LDS R21, [R8+0x64] ;  /* 0x0000640008157984 */ /* 0x000fe40000000800 */
[----:B--2---:R-:W-:Y:S02]  /*07d0*/  FFMA R22, R18, R19, R23 ;  /* 0x0000001312167223 */ /* 0x004fe40000000017 */
[----:B------:R-:W0:Y:S04]  /*07e0*/  LDS R20, [R7+0xce4] ;  /* 0x000ce40007147984 */ /* 0x000e280000000800 */
[----:B------:R-:W-:Y:S01]  /*07f0*/  LDS R18, [R8+0x68] ;  /* 0x0000680008127984 */ /* 0x000fe20000000800 */
[----:B---3--:R-:W-:-:S03]  /*0800*/  FFMA R22, R17, R16, R22 ;  /* 0x0000001011167223 */ /* 0x008fc60000000016 */
[----:B------:R-:W1:Y:S04]  /*0810*/  LDS R19, [R7+0xd68] ;  /* 0x000d680007137984 */ /* 0x000e680000000800 */
[----:B------:R-:W-:Y:S01]  /*0820*/  LDS R16, [R8+0x6c] ;  /* 0x00006c0008107984 */ /* 0x000fe20000000800 */
[----:B----4-:R-:W-:-:S03]  /*0830*/  FFMA R22, R13, R12, R22 ;  /* 0x0000000c0d167223 */ /* 0x010fc60000000016 */
[----:B------:R-:W2:Y:S04]  /*0840*/  LDS R17, [R7+0xdec] ;  /* 0x000dec0007117984 */ /* 0x000ea80000000800 */
[----:B------:R-:W-:Y:S01]  /*0850*/  LDS R12, [R8+0x70] ;  /* 0x00007000080c7984 */ /* 0x000fe20000000800 */
[----:B-----5:R-:W-:-:S03]  /*0860*/  FFMA R24, R25, R24, R22 ;  /* 0x0000001819187223 */ /* 0x020fc60000000016 */
[----:B------:R-:W3:Y:S04]  /*0870*/  LDS R13, [R7+0xe70] ;  /* 0x000e7000070d7984 */ /* 0x000ee80000000800 */
[----:B------:R-:W-:Y:S01]  /*0880*/  LDS R22, [R8+0x74] ;  /* 0x0000740008167984 */ /* 0x000fe20000000800 */
[----:B------:R-:W-:-:S03]  /*0890*/  FFMA R26, R15, R14, R24 ;  /* 0x0000000e0f1a7223 */ /* 0x000fc60000000018 */
[----:B------:R-:W4:Y:S04]  /*08a0*/  LDS R23, [R7+0xef4] ;  /* 0x000ef40007177984 */ /* 0x000f280000000800 */
[----:B------:R-:W-:Y:S04]  /*08b0*/  LDS R24, [R8+0x78] ;  /* 0x0000780008187984 */ /* 0x000fe80000000800 */
[----:B------:R-:W5:Y:S04]  /*08c0*/  LDS R25, [R7+0xf78] ;  /* 0x000f780007197984 */ /* 0x000f680000000800 */
[----:B------:R-:W-:Y:S04]  /*08d0*/  LDS R14, [R8+0x7c] ;  /* 0x00007c00080e7984 */ /* 0x000fe80000000800 */
[----:B------:R-:W5:Y:S01]  /*08e0*/  LDS R15, [R7+0xffc] ;  /* 0x000ffc00070f7984 */ /* 0x000f620000000800 */
[----:B0-----:R-:W-:-:S04]  /*08f0*/  FFMA R21, R21, R20, R26 ;  /* 0x0000001415157223 */ /* 0x001fc8000000001a */
[----:B-1----:R-:W-:-:S04]  /*0900*/  FFMA R19, R18, R19, R21 ;  /* 0x0000001312137223 */ /* 0x002fc80000000015 */
[----:B--2---:R-:W-:-:S04]  /*0910*/  FFMA R17, R16, R17, R19 ;  /* 0x0000001110117223 */ /* 0x004fc80000000013 */
[----:B---3--:R-:W-:-:S04]  /*0920*/  FFMA R13, R12, R13, R17 ;  /* 0x0000000d0c0d7223 */ /* 0x008fc80000000011 */
[----:B----4-:R-:W-:-:S04]  /*0930*/  FFMA R13, R22, R23, R13 ;  /* 0x00000017160d7223 */ /* 0x010fc8000000000d */
[----:B-----5:R-:W-:-:S04]  /*0940*/  FFMA R13, R24, R25, R13 ;  /* 0x00000019180d7223 */ /* 0x020fc8000000000d */
[----:B------:R-:W-:Y:S01]  /*0950*/  FFMA R16, R14, R15, R13 ;  /* 0x0000000f0e107223 */ /* 0x000fe2000000000d */
[----:B------:R-:W-:Y:S06]  /*0960*/  BAR.SYNC.DEFER_BLOCKING 0x0 ;  /* 0x0000000000007b1d */ /* 0x000fec0000010000 */
[----:B------:R-:W-:Y:S05]  /*0970*/  BRA.U UP0, `(.L_x_1) ;  /* 0xfffffff900287547 */ /* 0x000fea000b83ffff */
.L_x_0:
[----:B------:R-:W0:Y:S02]  /*0980*/  LDCU.64 UR12, c[0x0][0x380] ;  /* 0x00007000ff0c77ac */ /* 0x000e240008000a00 */
[----:B0-----:R-:W-:-:S04]  /*0990*/  ISETP.GE.U32.AND P0, PT, R3, UR13, PT ;  /* 0x0000000d03007c0c */ /* 0x001fc8000bf06070 */
[----:B------:R-:W-:-:S13]  /*09a0*/  ISETP.GE.U32.OR P0, PT, R2, UR12, P0 ;  /* 0x0000000c02007c0c */ /* 0x000fda0008706470 */
[----:B------:R-:W-:Y:S05]  /*09b0*/  @P0 EXIT ;  /* 0x000000000000094d */ /* 0x000fea0003800000 */
[----:B------:R-:W0:Y:S01]  /*09c0*/  LDC.64 R4, c[0x0][0x3a8] ;  /* 0x0000ea00ff047b82 */ /* 0x000e220000000a00 */
[----:B------:R-:W-:Y:S01]  /*09d0*/  IMAD R3, R2, UR13, R3 ;  /* 0x0000000d02037c24 */ /* 0x000fe2000f8e0203 */
[----:B------:R-:W1:Y:S01]  /*09e0*/  LDCU UR4, c[0x0][0x3a0] ;  /* 0x00007400ff0477ac */ /* 0x000e620008000800 */
[----:B------:R-:W2:Y:S02]  /*09f0*/  LDCU UR5, c[0x0][0x38c] ;  /* 0x00007180ff0577ac */ /* 0x000ea40008000800 */
[----:B0-----:R-:W-:-:S05]  /*0a00*/  IMAD.WIDE.U32 R2, R3, 0x4, R4 ;  /* 0x0000000403027825 */ /* 0x001fca00078e0004 */
[----:B------:R-:W1:Y:S02]  /*0a10*/  LDG.E R0, desc[UR6][R2.64] ;  /* 0x0000000602007981 */ /* 0x000e64000c1e1900 */
[----:B-1----:R-:W-:-:S04]  /*0a20*/  FMUL R5, R0, UR4 ;  /* 0x0000000400057c20 */ /* 0x002fc80008400000 */
[----:B--2---:R-:W-:-:S05]  /*0a30*/  FFMA R5, R16, UR5, R5 ;  /* 0x0000000510057c23 */ /* 0x004fca0008000005 */
[----:B------:R-:W-:Y:S01]  /*0a40*/  STG.E desc[UR6][R2.64], R5 ;  /* 0x0000000502007986 */ /* 0x000fe2000c101906 */
[----:B------:R-:W-:Y:S05]  /*0a50*/  EXIT ;  /* 0x000000000000794d */ /* 0x000fea0003800000 */
.L_x_2:
[----:B------:R-:W-:-:S00]  /*0a60*/  BRA `(.L_x_2) ;  /* 0xfffffffc00fc7947 */ /* 0x000fc0000383ffff */
[----:B------:R-:W-:-:S00]  /*0a70*/  NOP ;  /* 0x0000000000007918 */ /* 0x000fc00000000000 */
        /* <DEDUP_REMOVED lines=8> */
.L_x_3:


//--------------------- .nv.shared._Z12tiled_blocksiiifPKfS0_fPf --------------------------
	.section	.nv.shared._Z12tiled_blocksiiifPKfS0_fPf,"aw",@nobits
	.sectionflags	@""
	.align	4
.nv.shared._Z12tiled_blocksiiifPKfS0_fPf:
	.zero		9472


//--------------------- .nv.shared.reserved.0     --------------------------
	.section	.nv.shared.reserved.0,"aw",@nobits
	.weak		__nv_reservedSMEM_offset_0_alias
	.size		__nv_reservedSMEM_offset_0_alias, 0, 64
	.other		__nv_reservedSMEM_offset_0_alias,@"STO_CUDA_RESERVED_SHARED STV_DEFAULT"
__nv_reservedSMEM_offset_0_alias:
	.zero		0
	.zero		64


//--------------------- .nv.constant0._Z12tiled_blocksiiifPKfS0_fPf --------------------------
	.section	.nv.constant0._Z12tiled_blocksiiifPKfS0_fPf,"a",@progbits
	.sectionflags	@""
	.align	4
.nv.constant0._Z12tiled_blocksiiifPKfS0_fPf:
	.zero		944


//--------------------- SYMBOLS --------------------------

	.type		.nv.reservedSmem.offset0,@object
	.size		.nv.reservedSmem.offset0,0x4
	.type		.nv.reservedSmem.cap,@object
	.size		.nv.reservedSmem.cap,0x4
